//
// Generated by NVIDIA NVVM Compiler
//
// Compiler Build ID: CL-36424714
// Cuda compilation tools, release 13.0, V13.0.88
// Based on NVVM 20.0.0
//

.version 9.0
.target sm_100
.address_size 64

	// .globl	_Z17matrix_mul_sharedPfS_S_i
// _ZZ17matrix_mul_sharedPfS_S_iE8shared_a has been demoted
// _ZZ17matrix_mul_sharedPfS_S_iE8shared_b has been demoted

.visible .entry _Z17matrix_mul_sharedPfS_S_i(
	.param .u64 .ptr .align 1 _Z17matrix_mul_sharedPfS_S_i_param_0,
	.param .u64 .ptr .align 1 _Z17matrix_mul_sharedPfS_S_i_param_1,
	.param .u64 .ptr .align 1 _Z17matrix_mul_sharedPfS_S_i_param_2,
	.param .u32 _Z17matrix_mul_sharedPfS_S_i_param_3
)
{
	.reg .pred 	%p<4>;
	.reg .b32 	%r<38>;
	.reg .b32 	%f<105>;
	.reg .b64 	%rd<13>;
	// demoted variable
	.shared .align 4 .b8 _ZZ17matrix_mul_sharedPfS_S_iE8shared_a[4096];
	// demoted variable
	.shared .align 4 .b8 _ZZ17matrix_mul_sharedPfS_S_iE8shared_b[4096];
	ld.param.u64 	%rd3, [_Z17matrix_mul_sharedPfS_S_i_param_0];
	ld.param.u64 	%rd4, [_Z17matrix_mul_sharedPfS_S_i_param_1];
	ld.param.u64 	%rd5, [_Z17matrix_mul_sharedPfS_S_i_param_2];
	ld.param.u32 	%r20, [_Z17matrix_mul_sharedPfS_S_i_param_3];
	mov.u32 	%r21, %ctaid.y;
	shl.b32 	%r22, %r21, 5;
	mov.u32 	%r1, %tid.y;
	add.s32 	%r2, %r22, %r1;
	mov.u32 	%r23, %ctaid.x;
	shl.b32 	%r3, %r23, 5;
	mov.u32 	%r4, %tid.x;
	add.s32 	%r5, %r3, %r4;
	setp.lt.s32 	%p1, %r20, 32;
	mov.f32 	%f104, 0f00000000;
	@%p1 bra 	$L__BB0_3;
	shl.b32 	%r24, %r1, 7;
	mov.u32 	%r25, _ZZ17matrix_mul_sharedPfS_S_iE8shared_a;
	add.s32 	%r6, %r25, %r24;
	shl.b32 	%r26, %r4, 2;
	add.s32 	%r7, %r6, %r26;
	mov.u32 	%r27, _ZZ17matrix_mul_sharedPfS_S_iE8shared_b;
	add.s32 	%r9, %r27, %r26;
	add.s32 	%r8, %r9, %r24;
	shr.s32 	%r28, %r20, 31;
	shr.u32 	%r29, %r28, 27;
	add.s32 	%r30, %r20, %r29;
	shr.s32 	%r31, %r30, 5;
	neg.s32 	%r37, %r31;
	mad.lo.s32 	%r36, %r20, %r2, %r4;
	mad.lo.s32 	%r32, %r1, %r20, %r4;
	add.s32 	%r35, %r32, %r3;
	shl.b32 	%r13, %r20, 5;
	cvta.to.global.u64 	%rd1, %rd3;
	cvta.to.global.u64 	%rd2, %rd4;
	mov.f32 	%f104, 0f00000000;
$L__BB0_2:
	mul.wide.u32 	%rd6, %r36, 4;
	add.s64 	%rd7, %rd1, %rd6;
	ld.global.f32 	%f6, [%rd7];
	st.shared.f32 	[%r7], %f6;
	mul.wide.u32 	%rd8, %r35, 4;
	add.s64 	%rd9, %rd2, %rd8;
	ld.global.f32 	%f7, [%rd9];
	st.shared.f32 	[%r8], %f7;
	bar.sync 	0;
	ld.shared.f32 	%f8, [%r6];
	ld.shared.f32 	%f9, [%r9];
	fma.rn.f32 	%f10, %f8, %f9, %f104;
	ld.shared.f32 	%f11, [%r6+4];
	ld.shared.f32 	%f12, [%r9+128];
	fma.rn.f32 	%f13, %f11, %f12, %f10;
	ld.shared.f32 	%f14, [%r6+8];
	ld.shared.f32 	%f15, [%r9+256];
	fma.rn.f32 	%f16, %f14, %f15, %f13;
	ld.shared.f32 	%f17, [%r6+12];
	ld.shared.f32 	%f18, [%r9+384];
	fma.rn.f32 	%f19, %f17, %f18, %f16;
	ld.shared.f32 	%f20, [%r6+16];
	ld.shared.f32 	%f21, [%r9+512];
	fma.rn.f32 	%f22, %f20, %f21, %f19;
	ld.shared.f32 	%f23, [%r6+20];
	ld.shared.f32 	%f24, [%r9+640];
	fma.rn.f32 	%f25, %f23, %f24, %f22;
	ld.shared.f32 	%f26, [%r6+24];
	ld.shared.f32 	%f27, [%r9+768];
	fma.rn.f32 	%f28, %f26, %f27, %f25;
	ld.shared.f32 	%f29, [%r6+28];
	ld.shared.f32 	%f30, [%r9+896];
	fma.rn.f32 	%f31, %f29, %f30, %f28;
	ld.shared.f32 	%f32, [%r6+32];
	ld.shared.f32 	%f33, [%r9+1024];
	fma.rn.f32 	%f34, %f32, %f33, %f31;
	ld.shared.f32 	%f35, [%r6+36];
	ld.shared.f32 	%f36, [%r9+1152];
	fma.rn.f32 	%f37, %f35, %f36, %f34;
	ld.shared.f32 	%f38, [%r6+40];
	ld.shared.f32 	%f39, [%r9+1280];
	fma.rn.f32 	%f40, %f38, %f39, %f37;
	ld.shared.f32 	%f41, [%r6+44];
	ld.shared.f32 	%f42, [%r9+1408];
	fma.rn.f32 	%f43, %f41, %f42, %f40;
	ld.shared.f32 	%f44, [%r6+48];
	ld.shared.f32 	%f45, [%r9+1536];
	fma.rn.f32 	%f46, %f44, %f45, %f43;
	ld.shared.f32 	%f47, [%r6+52];
	ld.shared.f32 	%f48, [%r9+1664];
	fma.rn.f32 	%f49, %f47, %f48, %f46;
	ld.shared.f32 	%f50, [%r6+56];
	ld.shared.f32 	%f51, [%r9+1792];
	fma.rn.f32 	%f52, %f50, %f51, %f49;
	ld.shared.f32 	%f53, [%r6+60];
	ld.shared.f32 	%f54, [%r9+1920];
	fma.rn.f32 	%f55, %f53, %f54, %f52;
	ld.shared.f32 	%f56, [%r6+64];
	ld.shared.f32 	%f57, [%r9+2048];
	fma.rn.f32 	%f58, %f56, %f57, %f55;
	ld.shared.f32 	%f59, [%r6+68];
	ld.shared.f32 	%f60, [%r9+2176];
	fma.rn.f32 	%f61, %f59, %f60, %f58;
	ld.shared.f32 	%f62, [%r6+72];
	ld.shared.f32 	%f63, [%r9+2304];
	fma.rn.f32 	%f64, %f62, %f63, %f61;
	ld.shared.f32 	%f65, [%r6+76];
	ld.shared.f32 	%f66, [%r9+2432];
	fma.rn.f32 	%f67, %f65, %f66, %f64;
	ld.shared.f32 	%f68, [%r6+80];
	ld.shared.f32 	%f69, [%r9+2560];
	fma.rn.f32 	%f70, %f68, %f69, %f67;
	ld.shared.f32 	%f71, [%r6+84];
	ld.shared.f32 	%f72, [%r9+2688];
	fma.rn.f32 	%f73, %f71, %f72, %f70;
	ld.shared.f32 	%f74, [%r6+88];
	ld.shared.f32 	%f75, [%r9+2816];
	fma.rn.f32 	%f76, %f74, %f75, %f73;
	ld.shared.f32 	%f77, [%r6+92];
	ld.shared.f32 	%f78, [%r9+2944];
	fma.rn.f32 	%f79, %f77, %f78, %f76;
	ld.shared.f32 	%f80, [%r6+96];
	ld.shared.f32 	%f81, [%r9+3072];
	fma.rn.f32 	%f82, %f80, %f81, %f79;
	ld.shared.f32 	%f83, [%r6+100];
	ld.shared.f32 	%f84, [%r9+3200];
	fma.rn.f32 	%f85, %f83, %f84, %f82;
	ld.shared.f32 	%f86, [%r6+104];
	ld.shared.f32 	%f87, [%r9+3328];
	fma.rn.f32 	%f88, %f86, %f87, %f85;
	ld.shared.f32 	%f89, [%r6+108];
	ld.shared.f32 	%f90, [%r9+3456];
	fma.rn.f32 	%f91, %f89, %f90, %f88;
	ld.shared.f32 	%f92, [%r6+112];
	ld.shared.f32 	%f93, [%r9+3584];
	fma.rn.f32 	%f94, %f92, %f93, %f91;
	ld.shared.f32 	%f95, [%r6+116];
	ld.shared.f32 	%f96, [%r9+3712];
	fma.rn.f32 	%f97, %f95, %f96, %f94;
	ld.shared.f32 	%f98, [%r6+120];
	ld.shared.f32 	%f99, [%r9+3840];
	fma.rn.f32 	%f100, %f98, %f99, %f97;
	ld.shared.f32 	%f101, [%r6+124];
	ld.shared.f32 	%f102, [%r9+3968];
	fma.rn.f32 	%f104, %f101, %f102, %f100;
	bar.sync 	0;
	add.s32 	%r37, %r37, 1;
	setp.ne.s32 	%p2, %r37, 0;
	add.s32 	%r36, %r36, 32;
	add.s32 	%r35, %r35, %r13;
	@%p2 bra 	$L__BB0_2;
$L__BB0_3:
	max.s32 	%r33, %r2, %r5;
	setp.ge.s32 	%p3, %r33, %r20;
	@%p3 bra 	$L__BB0_5;
	mad.lo.s32 	%r34, %r20, %r2, %r5;
	cvta.to.global.u64 	%rd10, %rd5;
	mul.wide.s32 	%rd11, %r34, 4;
	add.s64 	%rd12, %rd10, %rd11;
	st.global.f32 	[%rd12], %f104;
$L__BB0_5:
	ret;

}


// ===== COMPILED SASS (sm_100) =====

	.target	sm_100

	.elftype	@"ET_EXEC"


//--------------------- .note.nv.tkinfo           --------------------------
	.section	.note.nv.tkinfo,"",@"SHT_NOTE"
	.sectionflags	@"SHF_NOTE_NV_TKINFO"
	.tkinfo
        /*0018*/ 	.word	0x00000002
        /*0030*/ 	.string	""
        /*0030*/ 	.string	"ptxas"
        /*0030*/ 	.string	"Cuda compilation tools, release 13.0, V13.0.88"
        /*0030*/ 	.string	"Build cuda_13.0.r13.0/compiler.36424714_0"
        /*0030*/ 	.string	"-arch sm_100 -m 64 "



//--------------------- .note.nv.cuinfo           --------------------------
	.section	.note.nv.cuinfo,"",@"SHT_NOTE"
	.sectionflags	@"SHF_NOTE_NV_CUINFO"
        /*0018*/ 	.short	0x0002
        /*001a*/ 	.short	0x0064
        /*001c*/ 	.short	0x0082
	.zero		2


//--------------------- .nv.info                  --------------------------
	.section	.nv.info,"",@"SHT_CUDA_INFO"
	.align	4


	//----- nvinfo : EIATTR_REGCOUNT
	.align		4
        /*0000*/ 	.byte	0x04, 0x2f
        /*0002*/ 	.short	(.L_1 - .L_0)
	.align		4
.L_0:
        /*0004*/ 	.word	index@(_Z17matrix_mul_sharedPfS_S_i)
        /*0008*/ 	.word	0x0000001e


	//----- nvinfo : EIATTR_FRAME_SIZE
	.align		4
.L_1:
        /*000c*/ 	.byte	0x04, 0x11
        /*000e*/ 	.short	(.L_3 - .L_2)
	.align		4
.L_2:
        /*0010*/ 	.word	index@(_Z17matrix_mul_sharedPfS_S_i)
        /*0014*/ 	.word	0x00000000


	//----- nvinfo : EIATTR_MIN_STACK_SIZE
	.align		4
.L_3:
        /*0018*/ 	.byte	0x04, 0x12
        /*001a*/ 	.short	(.L_5 - .L_4)
	.align		4
.L_4:
        /*001c*/ 	.word	index@(_Z17matrix_mul_sharedPfS_S_i)
        /*0020*/ 	.word	0x00000000
.L_5:


//--------------------- .nv.compat                --------------------------
	.section	.nv.compat,"",@"SHT_CUDA_COMPAT_INFO"
	.align	4
        /*0000*/ 	.byte	0x02, 0x09, 0x00, 0x00, 0x02, 0x02, 0x01, 0x00, 0x02, 0x05, 0x05, 0x00, 0x03, 0x07, 0x01, 0x01
        /*0010*/ 	.byte	0x02, 0x03, 0x00, 0x00, 0x02, 0x06, 0x01, 0x00, 0x04, 0x0b, 0x08, 0x00, 0x09, 0x00, 0x00, 0x00
        /*0020*/ 	.byte	0x00, 0x00, 0x00, 0x00


//--------------------- .nv.info._Z17matrix_mul_sharedPfS_S_i --------------------------
	.section	.nv.info._Z17matrix_mul_sharedPfS_S_i,"",@"SHT_CUDA_INFO"
	.sectionflags	@""
	.align	4


	//----- nvinfo : EIATTR_CUDA_API_VERSION
	.align		4
        /*0000*/ 	.byte	0x04, 0x37
        /*0002*/ 	.short	(.L_7 - .L_6)
.L_6:
        /*0004*/ 	.word	0x00000082


	//----- nvinfo : EIATTR_KPARAM_INFO
	.align		4
.L_7:
        /*0008*/ 	.byte	0x04, 0x17
        /*000a*/ 	.short	(.L_9 - .L_8)
.L_8:
        /*000c*/ 	.word	0x00000000
        /*0010*/ 	.short	0x0003
        /*0012*/ 	.short	0x0018
        /*0014*/ 	.byte	0x00, 0xf0, 0x11, 0x00


	//----- nvinfo : EIATTR_KPARAM_INFO
	.align		4
.L_9:
        /*0018*/ 	.byte	0x04, 0x17
        /*001a*/ 	.short	(.L_11 - .L_10)
.L_10:
        /*001c*/ 	.word	0x00000000
        /*0020*/ 	.short	0x0002
        /*0022*/ 	.short	0x0010
        /*0024*/ 	.byte	0x00, 0xf5, 0x21, 0x00


	//----- nvinfo : EIATTR_KPARAM_INFO
	.align		4
.L_11:
        /*0028*/ 	.byte	0x04, 0x17
        /*002a*/ 	.short	(.L_13 - .L_12)
.L_12:
        /*002c*/ 	.word	0x00000000
        /*0030*/ 	.short	0x0001
        /*0032*/ 	.short	0x0008
        /*0034*/ 	.byte	0x00, 0xf5, 0x21, 0x00


	//----- nvinfo : EIATTR_KPARAM_INFO
	.align		4
.L_13:
        /*0038*/ 	.byte	0x04, 0x17
        /*003a*/ 	.short	(.L_15 - .L_14)
.L_14:
        /*003c*/ 	.word	0x00000000
        /*0040*/ 	.short	0x0000
        /*0042*/ 	.short	0x0000
        /*0044*/ 	.byte	0x00, 0xf5, 0x21, 0x00


	//----- nvinfo : EIATTR_SPARSE_MMA_MASK
	.align		4
.L_15:
        /*0048*/ 	.byte	0x03, 0x50
        /*004a*/ 	.short	0x0000


	//----- nvinfo : EIATTR_MAXREG_COUNT
	.align		4
        /*004c*/ 	.byte	0x03, 0x1b
        /*004e*/ 	.short	0x00ff


	//----- nvinfo : EIATTR_NUM_BARRIERS
	.align		4
        /*0050*/ 	.byte	0x02, 0x4c
        /*0052*/ 	.byte	0x01
	.zero		1


	//----- nvinfo : EIATTR_MERCURY_ISA_VERSION
	.align		4
        /*0054*/ 	.byte	0x03, 0x5f
        /*0056*/ 	.short	0x0101


	//----- nvinfo : EIATTR_VRC_CTA_INIT_COUNT
	.align		4
        /*0058*/ 	.byte	0x02, 0x4a
	.zero		1
	.zero		1


	//----- nvinfo : EIATTR_EXIT_INSTR_OFFSETS
	.align		4
        /*005c*/ 	.byte	0x04, 0x1c
        /*005e*/ 	.short	(.L_17 - .L_16)


	//   ....[0]....
.L_16:
        /*0060*/ 	.word	0x00000760


	//   ....[1]....
        /*0064*/ 	.word	0x000007b0


	//----- nvinfo : EIATTR_CBANK_PARAM_SIZE
	.align		4
.L_17:
        /*0068*/ 	.byte	0x03, 0x19
        /*006a*/ 	.short	0x001c


	//----- nvinfo : EIATTR_PARAM_CBANK
	.align		4
        /*006c*/ 	.byte	0x04, 0x0a
        /*006e*/ 	.short	(.L_19 - .L_18)
	.align		4
.L_18:
        /*0070*/ 	.word	index@(.nv.constant0._Z17matrix_mul_sharedPfS_S_i)
        /*0074*/ 	.short	0x0380
        /*0076*/ 	.short	0x001c


	//----- nvinfo : EIATTR_SW_WAR
	.align		4
.L_19:
        /*0078*/ 	.byte	0x04, 0x36
        /*007a*/ 	.short	(.L_21 - .L_20)
.L_20:
        /*007c*/ 	.word	0x00000008
.L_21:


//--------------------- .nv.callgraph             --------------------------
	.section	.nv.callgraph,"",@"SHT_CUDA_CALLGRAPH"
	.align	4
	.sectionentsize	8
	.align		4
        /*0000*/ 	.word	0x00000000
	.align		4
        /*0004*/ 	.word	0xffffffff
	.align		4
        /*0008*/ 	.word	0x00000000
	.align		4
        /*000c*/ 	.word	0xfffffffe
	.align		4
        /*0010*/ 	.word	0x00000000
	.align		4
        /*0014*/ 	.word	0xfffffffd
	.align		4
        /*0018*/ 	.word	0x00000000
	.align		4
        /*001c*/ 	.word	0xfffffffc


//--------------------- .text._Z17matrix_mul_sharedPfS_S_i --------------------------
	.section	.text._Z17matrix_mul_sharedPfS_S_i,"ax",@progbits
	.align	128
        .global         _Z17matrix_mul_sharedPfS_S_i
        .type           _Z17matrix_mul_sharedPfS_S_i,@function
        .size           _Z17matrix_mul_sharedPfS_S_i,(.L_x_3 - _Z17matrix_mul_sharedPfS_S_i)
        .other          _Z17matrix_mul_sharedPfS_S_i,@"STO_CUDA_ENTRY STV_DEFAULT"
_Z17matrix_mul_sharedPfS_S_i:
.text._Z17matrix_mul_sharedPfS_S_i:
[----:B------:R-:W-:Y:S01]  /*0000*/  LDC R1, c[0x0][0x37c] ;  /* 0x0000df00ff017b82 */ /* 0x000fe20000000800 */
[----:B------:R-:W0:Y:S07]  /*0010*/  S2R R18, SR_CTAID.Y ;  /* 0x0000000000127919 */ /* 0x000e2e0000002600 */
[----:B------:R-:W1:Y:S01]  /*0020*/  LDC R0, c[0x0][0x398] ;  /* 0x0000e600ff007b82 */ /* 0x000e620000000800 */
[----:B------:R-:W2:Y:S01]  /*0030*/  LDCU.64 UR8, c[0x0][0x358] ;  /* 0x00006b00ff0877ac */ /* 0x000ea20008000a00 */
[----:B------:R-:W-:Y:S01]  /*0040*/  HFMA2 R19, -RZ, RZ, 0, 0 ;  /* 0x00000000ff137431 */ /* 0x000fe200000001ff */
[----:B------:R-:W0:Y:S01]  /*0050*/  S2R R5, SR_TID.Y ;  /* 0x0000000000057919 */ /* 0x000e220000002200 */
[----:B------:R-:W3:Y:S01]  /*0060*/  S2R R7, SR_CTAID.X ;  /* 0x0000000000077919 */ /* 0x000ee20000002500 */
[----:B------:R-:W3:Y:S01]  /*0070*/  S2R R9, SR_TID.X ;  /* 0x0000000000097919 */ /* 0x000ee20000002100 */
[----:B-1----:R-:W-:-:S02]  /*0080*/  ISETP.GE.AND P1, PT, R0, 0x20, PT ;  /* 0x000000200000780c */ /* 0x002fc40003f26270 */
[----:B0-----:R-:W-:Y:S02]  /*0090*/  LEA R18, R18, R5, 0x5 ;  /* 0x0000000512127211 */ /* 0x001fe400078e28ff */
[----:B---3--:R-:W-:-:S04]  /*00a0*/  LEA R17, R7, R9, 0x5 ;  /* 0x0000000907117211 */ /* 0x008fc800078e28ff */
[----:B------:R-:W-:-:S04]  /*00b0*/  VIMNMX R3, PT, PT, R18, R17, !PT ;  /* 0x0000001112037248 */ /* 0x000fc80007fe0100 */
[----:B------:R-:W-:Y:S01]  /*00c0*/  ISETP.GE.AND P0, PT, R3, R0, PT ;  /* 0x000000000300720c */ /* 0x000fe20003f06270 */
[----:B--2---:R-:W-:-:S12]  /*00d0*/  @!P1 BRA `(.L_x_0) ;  /* 0x0000000400a09947 */ /* 0x004fd80003800000 */
[----:B------:R-:W0:Y:S01]  /*00e0*/  S2UR UR6, SR_CgaCtaId ;  /* 0x00000000000679c3 */ /* 0x000e220000008800 */
[----:B------:R-:W-:Y:S01]  /*00f0*/  UMOV UR4, 0x400 ;  /* 0x0000040000047882 */ /* 0x000fe20000000000 */
[----:B------:R-:W-:Y:S01]  /*0100*/  SHF.R.S32.HI R3, RZ, 0x1f, R0 ;  /* 0x0000001fff037819 */ /* 0x000fe20000011400 */
[----:B------:R-:W-:Y:S01]  /*0110*/  UIADD3 UR5, UPT, UPT, UR4, 0x1000, URZ ;  /* 0x0000100004057890 */ /* 0x000fe2000fffe0ff */
[-CC-:B------:R-:W-:Y:S01]  /*0120*/  IMAD R2, R5, R0.reuse, R9.reuse ;  /* 0x0000000005027224 */ /* 0x180fe200078e0209 */
[----:B------:R-:W-:Y:S02]  /*0130*/  MOV R19, RZ ;  /* 0x000000ff00137202 */ /* 0x000fe40000000f00 */
[----:B------:R-:W-:Y:S01]  /*0140*/  LEA.HI R4, R3, R0, RZ, 0x5 ;  /* 0x0000000003047211 */ /* 0x000fe200078f28ff */
[----:B------:R-:W1:Y:S01]  /*0150*/  LDC.64 R22, c[0x0][0x380] ;  /* 0x0000e000ff167b82 */ /* 0x000e620000000a00 */
[----:B------:R-:W-:Y:S01]  /*0160*/  LEA R3, R7, R2, 0x5 ;  /* 0x0000000207037211 */ /* 0x000fe200078e28ff */
[----:B------:R-:W-:Y:S01]  /*0170*/  IMAD R2, R18, R0, R9 ;  /* 0x0000000012027224 */ /* 0x000fe200078e0209 */
[----:B------:R-:W-:-:S04]  /*0180*/  SHF.R.S32.HI R4, RZ, 0x5, R4 ;  /* 0x00000005ff047819 */ /* 0x000fc80000011404 */
[----:B------:R-:W-:Y:S01]  /*0190*/  IADD3 R4, PT, PT, -R4, RZ, RZ ;  /* 0x000000ff04047210 */ /* 0x000fe20007ffe1ff */
[----:B------:R-:W2:Y:S01]  /*01a0*/  LDC.64 R20, c[0x0][0x388] ;  /* 0x0000e200ff147b82 */ /* 0x000ea20000000a00 */
[----:B0-----:R-:W-:Y:S02]  /*01b0*/  ULEA UR4, UR6, UR4, 0x18 ;  /* 0x0000000406047291 */ /* 0x001fe4000f8ec0ff */
[----:B------:R-:W-:-:S04]  /*01c0*/  ULEA UR5, UR6, UR5, 0x18 ;  /* 0x0000000506057291 */ /* 0x000fc8000f8ec0ff */
[----:B------:R-:W-:Y:S02]  /*01d0*/  LEA R16, R5, UR4, 0x7 ;  /* 0x0000000405107c11 */ /* 0x000fe4000f8e38ff */
[C---:B------:R-:W-:Y:S02]  /*01e0*/  LEA R6, R9.reuse, UR5, 0x2 ;  /* 0x0000000509067c11 */ /* 0x040fe4000f8e10ff */
[----:B------:R-:W-:Y:S02]  /*01f0*/  LEA R7, R9, R16, 0x2 ;  /* 0x0000001009077211 */ /* 0x000fe400078e10ff */
[----:B------:R-:W-:-:S07]  /*0200*/  LEA R5, R5, R6, 0x7 ;  /* 0x0000000605057211 */ /* 0x000fce00078e38ff */
.L_x_1:
[----:B-1----:R-:W-:-:S04]  /*0210*/  IMAD.WIDE.U32 R8, R2, 0x4, R22 ;  /* 0x0000000402087825 */ /* 0x002fc800078e0016 */
[----:B--2---:R-:W-:Y:S02]  /*0220*/  IMAD.WIDE.U32 R10, R3, 0x4, R20 ;  /* 0x00000004030a7825 */ /* 0x004fe400078e0014 */
[----:B------:R-:W2:Y:S04]  /*0230*/  LDG.E R8, desc[UR8][R8.64] ;  /* 0x0000000808087981 */ /* 0x000ea8000c1e1900 */
[----:B------:R-:W3:Y:S01]  /*0240*/  LDG.E R24, desc[UR8][R10.64] ;  /* 0x000000080a187981 */ /* 0x000ee2000c1e1900 */
[----:B------:R-:W-:Y:S02]  /*0250*/  IADD3 R4, PT, PT, R4, 0x1, RZ ;  /* 0x0000000104047810 */ /* 0x000fe40007ffe0ff */
[----:B------:R-:W-:Y:S02]  /*0260*/  IADD3 R2, PT, PT, R2, 0x20, RZ ;  /* 0x0000002002027810 */ /* 0x000fe40007ffe0ff */
[----:B------:R-:W-:-:S02]  /*0270*/  ISETP.NE.AND P1, PT, R4, RZ, PT ;  /* 0x000000ff0400720c */ /* 0x000fc40003f25270 */
[----:B------:R-:W-:Y:S01]  /*0280*/  LEA R3, R0, R3, 0x5 ;  /* 0x0000000300037211 */ /* 0x000fe200078e28ff */
[----:B--2---:R-:W-:Y:S04]  /*0290*/  STS [R7], R8 ;  /* 0x0000000807007388 */ /* 0x004fe80000000800 */
[----:B---3--:R-:W-:Y:S01]  /*02a0*/  STS [R5], R24 ;  /* 0x0000001805007388 */ /* 0x008fe20000000800 */
[----:B------:R-:W-:Y:S06]  /*02b0*/  BAR.SYNC.DEFER_BLOCKING 0x0 ;  /* 0x0000000000007b1d */ /* 0x000fec0000010000 */
[----:B------:R-:W-:Y:S04]  /*02c0*/  LDS R26, [R6] ;  /* 0x00000000061a7984 */ /* 0x000fe80000000800 */
[----:B------:R-:W0:Y:S04]  /*02d0*/  LDS.128 R12, [R16] ;  /* 0x00000000100c7984 */ /* 0x000e280000000c00 */
[----:B------:R-:W1:Y:S04]  /*02e0*/  LDS R27, [R6+0x80] ;  /* 0x00008000061b7984 */ /* 0x000e680000000800 */
[----:B------:R-:W2:Y:S04]  /*02f0*/  LDS R25, [R6+0x100] ;  /* 0x0001000006197984 */ /* 0x000ea80000000800 */
[----:B------:R-:W-:Y:S01]  /*0300*/  LDS.128 R8, [R16+0x10] ;  /* 0x0000100010087984 */ /* 0x000fe20000000c00 */
[----:B0-----:R-:W-:-:S03]  /*0310*/  FFMA R12, R12, R26, R19 ;  /* 0x0000001a0c0c7223 */ /* 0x001fc60000000013 */
[----:B------:R-:W0:Y:S01]  /*0320*/  LDS R19, [R6+0x180] ;  /* 0x0001800006137984 */ /* 0x000e220000000800 */
[----:B-1----:R-:W-:-:S03]  /*0330*/  FFMA R26, R27, R13, R12 ;  /* 0x0000000d1b1a7223 */ /* 0x002fc6000000000c */
[----:B------:R-:W1:Y:S01]  /*0340*/  LDS R13, [R6+0x200] ;  /* 0x00020000060d7984 */ /* 0x000e620000000800 */
[----:B--2---:R-:W-:-:S03]  /*0350*/  FFMA R14, R25, R14, R26 ;  /* 0x0000000e190e7223 */ /* 0x004fc6000000001a */
[----:B------:R-:W2:Y:S04]  /*0360*/  LDS R12, [R6+0x280] ;  /* 0x00028000060c7984 */ /* 0x000ea80000000800 */
[----:B------:R-:W-:Y:S01]  /*0370*/  LDS R25, [R6+0x380] ;  /* 0x0003800006197984 */ /* 0x000fe20000000800 */
[----:B0-----:R-:W-:-:S03]  /*0380*/  FFMA R15, R19, R15, R14 ;  /* 0x0000000f130f7223 */ /* 0x001fc6000000000e */
[----:B------:R-:W0:Y:S01]  /*0390*/  LDS R19, [R6+0x300] ;  /* 0x0003000006137984 */ /* 0x000e220000000800 */
[----:B-1----:R-:W-:-:S03]  /*03a0*/  FFMA R13, R8, R13, R15 ;  /* 0x0000000d080d7223 */ /* 0x002fc6000000000f */
[----:B------:R-:W-:Y:S01]  /*03b0*/  LDS R8, [R6+0x480] ;  /* 0x0004800006087984 */ /* 0x000fe20000000800 */
[----:B--2---:R-:W-:-:S03]  /*03c0*/  FFMA R24, R12, R9, R13 ;  /* 0x000000090c187223 */ /* 0x004fc6000000000d */
[----:B------:R-:W-:Y:S04]  /*03d0*/  LDS R9, [R6+0x400] ;  /* 0x0004000006097984 */ /* 0x000fe80000000800 */
[----:B------:R-:W1:Y:S01]  /*03e0*/  LDS.128 R12, [R16+0x20] ;  /* 0x00002000100c7984 */ /* 0x000e620000000c00 */
[----:B0-----:R-:W-:-:S03]  /*03f0*/  FFMA R10, R19, R10, R24 ;  /* 0x0000000a130a7223 */ /* 0x001fc60000000018 */
[----:B------:R-:W0:Y:S01]  /*0400*/  LDS R19, [R6+0x500] ;  /* 0x0005000006137984 */ /* 0x000e220000000800 */
[----:B------:R-:W-:-:S03]  /*0410*/  FFMA R11, R25, R11, R10 ;  /* 0x0000000b190b7223 */ /* 0x000fc6000000000a */
[----:B------:R-:W2:Y:S01]  /*0420*/  LDS R25, [R6+0x580] ;  /* 0x0005800006197984 */ /* 0x000ea20000000800 */
[----:B-1----:R-:W-:-:S03]  /*0430*/  FFMA R9, R12, R9, R11 ;  /* 0x000000090c097223 */ /* 0x002fc6000000000b */
[----:B------:R-:W-:Y:S01]  /*0440*/  LDS R12, [R6+0x680] ;  /* 0x00068000060c7984 */ /* 0x000fe20000000800 */
[----:B------:R-:W-:-:S03]  /*0450*/  FFMA R24, R8, R13, R9 ;  /* 0x0000000d08187223 */ /* 0x000fc60000000009 */
[----:B------:R-:W-:Y:S04]  /*0460*/  LDS R13, [R6+0x600] ;  /* 0x00060000060d7984 */ /* 0x000fe80000000800 */
[----:B------:R-:W1:Y:S01]  /*0470*/  LDS.128 R8, [R16+0x30] ;  /* 0x0000300010087984 */ /* 0x000e620000000c00 */
[----:B0-----:R-:W-:-:S03]  /*0480*/  FFMA R14, R19, R14, R24 ;  /* 0x0000000e130e7223 */ /* 0x001fc60000000018 */
[----:B------:R-:W0:Y:S01]  /*0490*/  LDS R19, [R6+0x700] ;  /* 0x0007000006137984 */ /* 0x000e220000000800 */
[----:B--2---:R-:W-:-:S03]  /*04a0*/  FFMA R15, R25, R15, R14 ;  /* 0x0000000f190f7223 */ /* 0x004fc6000000000e */
        /* <DEDUP_REMOVED lines=16> */
[----:B------:R-:W-:Y:S01]  /*05b0*/  LDS R24, [R6+0xc80] ;  /* 0x000c800006187984 */ /* 0x000fe20000000800 */
[----:B--2---:R-:W-:-:S03]  /*05c0*/  FFMA R15, R25, R15, R14 ;  /* 0x0000000f190f7223 */ /* 0x004fc6000000000e */
[----:B------:R-:W0:Y:S04]  /*05d0*/  LDS R25, [R6+0xb00] ;  /* 0x000b000006197984 */ /* 0x000e280000000800 */
[----:B------:R-:W-:Y:S01]  /*05e0*/  LDS R19, [R6+0xd00] ;  /* 0x000d000006137984 */ /* 0x000fe20000000800 */
[----:B-1----:R-:W-:-:S03]  /*05f0*/  FFMA R13, R8, R13, R15 ;  /* 0x0000000d080d7223 */ /* 0x002fc6000000000f */
[----:B------:R-:W1:Y:S01]  /*0600*/  LDS R8, [R6+0xb80] ;  /* 0x000b800006087984 */ /* 0x000e620000000800 */
[----:B------:R-:W-:-:S03]  /*0610*/  FFMA R26, R12, R9, R13 ;  /* 0x000000090c1a7223 */ /* 0x000fc6000000000d */
[----:B------:R-:W-:Y:S04]  /*0620*/  LDS R9, [R6+0xc00] ;  /* 0x000c000006097984 */ /* 0x000fe80000000800 */
[----:B------:R-:W2:Y:S01]  /*0630*/  LDS.128 R12, [R16+0x60] ;  /* 0x00006000100c7984 */ /* 0x000ea20000000c00 */
[----:B0-----:R-:W-:-:S04]  /*0640*/  FFMA R25, R25, R10, R26 ;  /* 0x0000000a19197223 */ /* 0x001fc8000000001a */
[----:B-1----:R-:W-:Y:S02]  /*0650*/  FFMA R11, R8, R11, R25 ;  /* 0x0000000b080b7223 */ /* 0x002fe40000000019 */
[----:B------:R-:W-:Y:S02]  /*0660*/  LDS R25, [R6+0xf80] ;  /* 0x000f800006197984 */ /* 0x000fe40000000800 */
[----:B--2---:R-:W-:Y:S02]  /*0670*/  FFMA R9, R12, R9, R11 ;  /* 0x000000090c097223 */ /* 0x004fe4000000000b */
[----:B------:R-:W0:Y:S02]  /*0680*/  LDS R12, [R6+0xd80] ;  /* 0x000d8000060c7984 */ /* 0x000e240000000800 */
[----:B------:R-:W-:Y:S02]  /*0690*/  FFMA R26, R24, R13, R9 ;  /* 0x0000000d181a7223 */ /* 0x000fe40000000009 */
[----:B------:R-:W-:Y:S02]  /*06a0*/  LDS R13, [R6+0xe00] ;  /* 0x000e0000060d7984 */ /* 0x000fe40000000800 */
[----:B------:R-:W-:-:S02]  /*06b0*/  FFMA R19, R19, R14, R26 ;  /* 0x0000000e13137223 */ /* 0x000fc4000000001a */
[----:B------:R-:W1:Y:S04]  /*06c0*/  LDS.128 R8, [R16+0x70] ;  /* 0x0000700010087984 */ /* 0x000e680000000c00 */
[----:B------:R-:W2:Y:S04]  /*06d0*/  LDS R24, [R6+0xe80] ;  /* 0x000e800006187984 */ /* 0x000ea80000000800 */
[----:B------:R-:W3:Y:S01]  /*06e0*/  LDS R14, [R6+0xf00] ;  /* 0x000f0000060e7984 */ /* 0x000ee20000000800 */
[----:B0-----:R-:W-:-:S04]  /*06f0*/  FFMA R15, R12, R15, R19 ;  /* 0x0000000f0c0f7223 */ /* 0x001fc80000000013 */
[----:B-1----:R-:W-:-:S04]  /*0700*/  FFMA R13, R8, R13, R15 ;  /* 0x0000000d080d7223 */ /* 0x002fc8000000000f */
[----:B--2---:R-:W-:-:S04]  /*0710*/  FFMA R9, R24, R9, R13 ;  /* 0x0000000918097223 */ /* 0x004fc8000000000d */
[----:B---3--:R-:W-:-:S04]  /*0720*/  FFMA R10, R14, R10, R9 ;  /* 0x0000000a0e0a7223 */ /* 0x008fc80000000009 */
[----:B------:R-:W-:Y:S01]  /*0730*/  FFMA R19, R25, R11, R10 ;  /* 0x0000000b19137223 */ /* 0x000fe2000000000a */
[----:B------:R-:W-:Y:S06]  /*0740*/  BAR.SYNC.DEFER_BLOCKING 0x0 ;  /* 0x0000000000007b1d */ /* 0x000fec0000010000 */
[----:B------:R-:W-:Y:S05]  /*0750*/  @P1 BRA `(.L_x_1) ;  /* 0xfffffff800ac1947 */ /* 0x000fea000383ffff */
.L_x_0:
[----:B------:R-:W-:Y:S05]  /*0760*/  @P0 EXIT ;  /* 0x000000000000094d */ /* 0x000fea0003800000 */
[----:B------:R-:W0:Y:S01]  /*0770*/  LDC.64 R2, c[0x0][0x390] ;  /* 0x0000e400ff027b82 */ /* 0x000e220000000a00 */
[----:B------:R-:W-:-:S04]  /*0780*/  IMAD R17, R18, R0, R17 ;  /* 0x0000000012117224 */ /* 0x000fc800078e0211 */
[----:B0-----:R-:W-:-:S05]  /*0790*/  IMAD.WIDE R2, R17, 0x4, R2 ;  /* 0x0000000411027825 */ /* 0x001fca00078e0202 */
[----:B------:R-:W-:Y:S01]  /*07a0*/  STG.E desc[UR8][R2.64], R19 ;  /* 0x0000001302007986 */ /* 0x000fe2000c101908 */
[----:B------:R-:W-:Y:S05]  /*07b0*/  EXIT ;  /* 0x000000000000794d */ /* 0x000fea0003800000 */
.L_x_2:
[----:B------:R-:W-:-:S00]  /*07c0*/  BRA `(.L_x_2) ;  /* 0xfffffffc00fc7947 */ /* 0x000fc0000383ffff */
[----:B------:R-:W-:-:S00]  /*07d0*/  NOP ;  /* 0x0000000000007918 */ /* 0x000fc00000000000 */
        /* <DEDUP_REMOVED lines=10> */
.L_x_3:


//--------------------- .nv.shared._Z17matrix_mul_sharedPfS_S_i --------------------------
	.section	.nv.shared._Z17matrix_mul_sharedPfS_S_i,"aw",@nobits
	.sectionflags	@""
	.align	4
.nv.shared._Z17matrix_mul_sharedPfS_S_i:
	.zero		9216


//--------------------- .nv.shared.reserved.0     --------------------------
	.section	.nv.shared.reserved.0,"aw",@nobits
	.weak		__nv_reservedSMEM_offset_0_alias
	.size		__nv_reservedSMEM_offset_0_alias, 0, 64
	.other		__nv_reservedSMEM_offset_0_alias,@"STO_CUDA_RESERVED_SHARED STV_DEFAULT"
__nv_reservedSMEM_offset_0_alias:
	.zero		0
	.zero		64


//--------------------- .nv.constant0._Z17matrix_mul_sharedPfS_S_i --------------------------
	.section	.nv.constant0._Z17matrix_mul_sharedPfS_S_i,"a",@progbits
	.sectionflags	@""
	.align	4
.nv.constant0._Z17matrix_mul_sharedPfS_S_i:
	.zero		924


//--------------------- SYMBOLS --------------------------

	.type		.nv.reservedSmem.offset0,@object
	.size		.nv.reservedSmem.offset0,0x4
	.type		.nv.reservedSmem.cap,@object
	.size		.nv.reservedSmem.cap,0x4
